//
// Generated by NVIDIA NVVM Compiler
//
// Compiler Build ID: CL-36424714
// Cuda compilation tools, release 13.0, V13.0.88
// Based on NVVM 20.0.0
//

.version 9.0
.target sm_100
.address_size 64

	// .globl	_Z15imageBlurKernelPKfPfS0_iii

.visible .entry _Z15imageBlurKernelPKfPfS0_iii(
	.param .u64 .ptr .align 1 _Z15imageBlurKernelPKfPfS0_iii_param_0,
	.param .u64 .ptr .align 1 _Z15imageBlurKernelPKfPfS0_iii_param_1,
	.param .u64 .ptr .align 1 _Z15imageBlurKernelPKfPfS0_iii_param_2,
	.param .u32 _Z15imageBlurKernelPKfPfS0_iii_param_3,
	.param .u32 _Z15imageBlurKernelPKfPfS0_iii_param_4,
	.param .u32 _Z15imageBlurKernelPKfPfS0_iii_param_5
)
{
	.reg .pred 	%p<29>;
	.reg .b32 	%r<133>;
	.reg .b32 	%f<71>;
	.reg .b64 	%rd<47>;

	ld.param.u64 	%rd4, [_Z15imageBlurKernelPKfPfS0_iii_param_0];
	ld.param.u64 	%rd3, [_Z15imageBlurKernelPKfPfS0_iii_param_1];
	ld.param.u64 	%rd5, [_Z15imageBlurKernelPKfPfS0_iii_param_2];
	ld.param.u32 	%r33, [_Z15imageBlurKernelPKfPfS0_iii_param_3];
	ld.param.u32 	%r36, [_Z15imageBlurKernelPKfPfS0_iii_param_4];
	ld.param.u32 	%r35, [_Z15imageBlurKernelPKfPfS0_iii_param_5];
	cvta.to.global.u64 	%rd1, %rd4;
	cvta.to.global.u64 	%rd2, %rd5;
	mov.u32 	%r37, %ctaid.x;
	mov.u32 	%r38, %ntid.x;
	mov.u32 	%r39, %tid.x;
	mad.lo.s32 	%r1, %r37, %r38, %r39;
	mov.u32 	%r40, %ctaid.y;
	mov.u32 	%r41, %ntid.y;
	mul.lo.s32 	%r2, %r40, %r41;
	mov.u32 	%r3, %tid.y;
	add.s32 	%r42, %r2, %r3;
	setp.ge.s32 	%p1, %r1, %r33;
	setp.ge.s32 	%p2, %r42, %r36;
	or.pred  	%p3, %p1, %p2;
	@%p3 bra 	$L__BB0_17;
	shr.u32 	%r43, %r35, 31;
	add.s32 	%r44, %r35, %r43;
	shr.s32 	%r6, %r44, 1;
	neg.s32 	%r5, %r6;
	setp.lt.s32 	%p4, %r6, %r5;
	mov.f32 	%f69, 0f00000000;
	@%p4 bra 	$L__BB0_16;
	add.s32 	%r7, %r33, -1;
	add.s32 	%r8, %r36, -1;
	sub.s32 	%r45, %r6, %r5;
	add.s32 	%r46, %r45, 1;
	and.b32  	%r9, %r46, 7;
	add.s32 	%r47, %r3, %r5;
	add.s32 	%r10, %r47, %r2;
	mov.f32 	%f69, 0f00000000;
	mov.u32 	%r125, %r5;
$L__BB0_3:
	mov.u32 	%r11, %r125;
	sub.s32 	%r48, %r6, %r5;
	setp.lt.u32 	%p5, %r48, 7;
	add.s32 	%r49, %r11, %r1;
	max.s32 	%r50, %r49, 0;
	setp.lt.s32 	%p6, %r50, %r33;
	selp.b32 	%r12, %r50, %r7, %p6;
	add.s32 	%r51, %r11, %r6;
	mul.lo.s32 	%r13, %r51, %r35;
	add.s32 	%r14, %r13, %r6;
	mov.u32 	%r131, %r5;
	@%p5 bra 	$L__BB0_7;
	add.s32 	%r53, %r48, 1;
	and.b32  	%r54, %r53, -8;
	neg.s32 	%r126, %r54;
	add.s32 	%r129, %r5, 3;
	add.s32 	%r55, %r5, %r6;
	add.s32 	%r127, %r55, %r13;
	mov.u32 	%r128, %r10;
$L__BB0_5:
	.pragma "nounroll";
	max.s32 	%r56, %r128, 0;
	setp.lt.s32 	%p7, %r56, %r36;
	selp.b32 	%r57, %r56, %r8, %p7;
	mul.wide.s32 	%rd6, %r127, 4;
	add.s64 	%rd7, %rd2, %rd6;
	ld.global.f32 	%f18, [%rd7];
	mad.lo.s32 	%r58, %r57, %r33, %r12;
	mul.wide.s32 	%rd8, %r58, 4;
	add.s64 	%rd9, %rd1, %rd8;
	ld.global.f32 	%f19, [%rd9];
	fma.rn.f32 	%f20, %f18, %f19, %f69;
	add.s32 	%r59, %r128, 1;
	max.s32 	%r60, %r59, 0;
	setp.lt.s32 	%p8, %r60, %r36;
	selp.b32 	%r61, %r60, %r8, %p8;
	ld.global.f32 	%f21, [%rd7+4];
	mad.lo.s32 	%r62, %r61, %r33, %r12;
	mul.wide.s32 	%rd10, %r62, 4;
	add.s64 	%rd11, %rd1, %rd10;
	ld.global.f32 	%f22, [%rd11];
	fma.rn.f32 	%f23, %f21, %f22, %f20;
	add.s32 	%r63, %r128, 2;
	max.s32 	%r64, %r63, 0;
	setp.lt.s32 	%p9, %r64, %r36;
	selp.b32 	%r65, %r64, %r8, %p9;
	ld.global.f32 	%f24, [%rd7+8];
	mad.lo.s32 	%r66, %r65, %r33, %r12;
	mul.wide.s32 	%rd12, %r66, 4;
	add.s64 	%rd13, %rd1, %rd12;
	ld.global.f32 	%f25, [%rd13];
	fma.rn.f32 	%f26, %f24, %f25, %f23;
	add.s32 	%r67, %r128, 3;
	max.s32 	%r68, %r67, 0;
	setp.lt.s32 	%p10, %r68, %r36;
	selp.b32 	%r69, %r68, %r8, %p10;
	ld.global.f32 	%f27, [%rd7+12];
	mad.lo.s32 	%r70, %r69, %r33, %r12;
	mul.wide.s32 	%rd14, %r70, 4;
	add.s64 	%rd15, %rd1, %rd14;
	ld.global.f32 	%f28, [%rd15];
	fma.rn.f32 	%f29, %f27, %f28, %f26;
	add.s32 	%r71, %r128, 4;
	max.s32 	%r72, %r71, 0;
	setp.lt.s32 	%p11, %r72, %r36;
	selp.b32 	%r73, %r72, %r8, %p11;
	ld.global.f32 	%f30, [%rd7+16];
	mad.lo.s32 	%r74, %r73, %r33, %r12;
	mul.wide.s32 	%rd16, %r74, 4;
	add.s64 	%rd17, %rd1, %rd16;
	ld.global.f32 	%f31, [%rd17];
	fma.rn.f32 	%f32, %f30, %f31, %f29;
	add.s32 	%r75, %r128, 5;
	max.s32 	%r76, %r75, 0;
	setp.lt.s32 	%p12, %r76, %r36;
	selp.b32 	%r77, %r76, %r8, %p12;
	ld.global.f32 	%f33, [%rd7+20];
	mad.lo.s32 	%r78, %r77, %r33, %r12;
	mul.wide.s32 	%rd18, %r78, 4;
	add.s64 	%rd19, %rd1, %rd18;
	ld.global.f32 	%f34, [%rd19];
	fma.rn.f32 	%f35, %f33, %f34, %f32;
	add.s32 	%r79, %r128, 6;
	max.s32 	%r80, %r79, 0;
	setp.lt.s32 	%p13, %r80, %r36;
	selp.b32 	%r81, %r80, %r8, %p13;
	ld.global.f32 	%f36, [%rd7+24];
	mad.lo.s32 	%r82, %r81, %r33, %r12;
	mul.wide.s32 	%rd20, %r82, 4;
	add.s64 	%rd21, %rd1, %rd20;
	ld.global.f32 	%f37, [%rd21];
	fma.rn.f32 	%f38, %f36, %f37, %f35;
	add.s32 	%r83, %r128, 7;
	max.s32 	%r84, %r83, 0;
	setp.lt.s32 	%p14, %r84, %r36;
	selp.b32 	%r85, %r84, %r8, %p14;
	ld.global.f32 	%f39, [%rd7+28];
	mad.lo.s32 	%r86, %r85, %r33, %r12;
	mul.wide.s32 	%rd22, %r86, 4;
	add.s64 	%rd23, %rd1, %rd22;
	ld.global.f32 	%f40, [%rd23];
	fma.rn.f32 	%f69, %f39, %f40, %f38;
	add.s32 	%r129, %r129, 8;
	add.s32 	%r128, %r128, 8;
	add.s32 	%r127, %r127, 8;
	add.s32 	%r126, %r126, 8;
	setp.ne.s32 	%p15, %r126, 0;
	@%p15 bra 	$L__BB0_5;
	add.s32 	%r131, %r129, -3;
$L__BB0_7:
	setp.eq.s32 	%p16, %r9, 0;
	@%p16 bra 	$L__BB0_15;
	add.s32 	%r87, %r9, -1;
	setp.lt.u32 	%p17, %r87, 3;
	@%p17 bra 	$L__BB0_10;
	add.s32 	%r88, %r131, %r42;
	max.s32 	%r89, %r88, 0;
	setp.lt.s32 	%p18, %r89, %r36;
	selp.b32 	%r90, %r89, %r8, %p18;
	add.s32 	%r91, %r14, %r131;
	mul.wide.s32 	%rd24, %r91, 4;
	add.s64 	%rd25, %rd2, %rd24;
	ld.global.f32 	%f42, [%rd25];
	mad.lo.s32 	%r92, %r90, %r33, %r12;
	mul.wide.s32 	%rd26, %r92, 4;
	add.s64 	%rd27, %rd1, %rd26;
	ld.global.f32 	%f43, [%rd27];
	fma.rn.f32 	%f44, %f42, %f43, %f69;
	add.s32 	%r93, %r88, 1;
	max.s32 	%r94, %r93, 0;
	setp.lt.s32 	%p19, %r94, %r36;
	selp.b32 	%r95, %r94, %r8, %p19;
	ld.global.f32 	%f45, [%rd25+4];
	mad.lo.s32 	%r96, %r95, %r33, %r12;
	mul.wide.s32 	%rd28, %r96, 4;
	add.s64 	%rd29, %rd1, %rd28;
	ld.global.f32 	%f46, [%rd29];
	fma.rn.f32 	%f47, %f45, %f46, %f44;
	add.s32 	%r97, %r88, 2;
	max.s32 	%r98, %r97, 0;
	setp.lt.s32 	%p20, %r98, %r36;
	selp.b32 	%r99, %r98, %r8, %p20;
	ld.global.f32 	%f48, [%rd25+8];
	mad.lo.s32 	%r100, %r99, %r33, %r12;
	mul.wide.s32 	%rd30, %r100, 4;
	add.s64 	%rd31, %rd1, %rd30;
	ld.global.f32 	%f49, [%rd31];
	fma.rn.f32 	%f50, %f48, %f49, %f47;
	add.s32 	%r101, %r88, 3;
	max.s32 	%r102, %r101, 0;
	setp.lt.s32 	%p21, %r102, %r36;
	selp.b32 	%r103, %r102, %r8, %p21;
	ld.global.f32 	%f51, [%rd25+12];
	mad.lo.s32 	%r104, %r103, %r33, %r12;
	mul.wide.s32 	%rd32, %r104, 4;
	add.s64 	%rd33, %rd1, %rd32;
	ld.global.f32 	%f52, [%rd33];
	fma.rn.f32 	%f69, %f51, %f52, %f50;
	add.s32 	%r131, %r131, 4;
$L__BB0_10:
	sub.s32 	%r106, %r6, %r5;
	add.s32 	%r107, %r106, 1;
	and.b32  	%r105, %r107, 3;
	setp.eq.s32 	%p22, %r105, 0;
	@%p22 bra 	$L__BB0_15;
	setp.eq.s32 	%p23, %r105, 1;
	@%p23 bra 	$L__BB0_13;
	add.s32 	%r108, %r131, %r42;
	max.s32 	%r109, %r108, 0;
	setp.lt.s32 	%p24, %r109, %r36;
	selp.b32 	%r110, %r109, %r8, %p24;
	add.s32 	%r111, %r14, %r131;
	mul.wide.s32 	%rd34, %r111, 4;
	add.s64 	%rd35, %rd2, %rd34;
	ld.global.f32 	%f54, [%rd35];
	mad.lo.s32 	%r112, %r110, %r33, %r12;
	mul.wide.s32 	%rd36, %r112, 4;
	add.s64 	%rd37, %rd1, %rd36;
	ld.global.f32 	%f55, [%rd37];
	fma.rn.f32 	%f56, %f54, %f55, %f69;
	add.s32 	%r113, %r108, 1;
	max.s32 	%r114, %r113, 0;
	setp.lt.s32 	%p25, %r114, %r36;
	selp.b32 	%r115, %r114, %r8, %p25;
	ld.global.f32 	%f57, [%rd35+4];
	mad.lo.s32 	%r116, %r115, %r33, %r12;
	mul.wide.s32 	%rd38, %r116, 4;
	add.s64 	%rd39, %rd1, %rd38;
	ld.global.f32 	%f58, [%rd39];
	fma.rn.f32 	%f69, %f57, %f58, %f56;
	add.s32 	%r131, %r131, 2;
$L__BB0_13:
	and.b32  	%r118, %r106, 1;
	setp.eq.b32 	%p26, %r118, 1;
	@%p26 bra 	$L__BB0_15;
	add.s32 	%r119, %r131, %r42;
	max.s32 	%r120, %r119, 0;
	setp.lt.s32 	%p27, %r120, %r36;
	selp.b32 	%r121, %r120, %r8, %p27;
	add.s32 	%r122, %r14, %r131;
	mul.wide.s32 	%rd40, %r122, 4;
	add.s64 	%rd41, %rd2, %rd40;
	ld.global.f32 	%f59, [%rd41];
	mad.lo.s32 	%r123, %r121, %r33, %r12;
	mul.wide.s32 	%rd42, %r123, 4;
	add.s64 	%rd43, %rd1, %rd42;
	ld.global.f32 	%f60, [%rd43];
	fma.rn.f32 	%f69, %f59, %f60, %f69;
$L__BB0_15:
	add.s32 	%r125, %r11, 1;
	setp.ne.s32 	%p28, %r11, %r6;
	@%p28 bra 	$L__BB0_3;
$L__BB0_16:
	mad.lo.s32 	%r124, %r33, %r42, %r1;
	cvta.to.global.u64 	%rd44, %rd3;
	mul.wide.s32 	%rd45, %r124, 4;
	add.s64 	%rd46, %rd44, %rd45;
	st.global.f32 	[%rd46], %f69;
$L__BB0_17:
	ret;

}


// ===== COMPILED SASS (sm_100) =====

	.target	sm_100

	.elftype	@"ET_EXEC"


//--------------------- .note.nv.tkinfo           --------------------------
	.section	.note.nv.tkinfo,"",@"SHT_NOTE"
	.sectionflags	@"SHF_NOTE_NV_TKINFO"
	.tkinfo
        /*0018*/ 	.word	0x00000002
        /*0030*/ 	.string	""
        /*0030*/ 	.string	"ptxas"
        /*0030*/ 	.string	"Cuda compilation tools, release 13.0, V13.0.88"
        /*0030*/ 	.string	"Build cuda_13.0.r13.0/compiler.36424714_0"
        /*0030*/ 	.string	"-arch sm_100 -m 64 "



//--------------------- .note.nv.cuinfo           --------------------------
	.section	.note.nv.cuinfo,"",@"SHT_NOTE"
	.sectionflags	@"SHF_NOTE_NV_CUINFO"
        /*0018*/ 	.short	0x0002
        /*001a*/ 	.short	0x0064
        /*001c*/ 	.short	0x0082
	.zero		2


//--------------------- .nv.info                  --------------------------
	.section	.nv.info,"",@"SHT_CUDA_INFO"
	.align	4


	//----- nvinfo : EIATTR_REGCOUNT
	.align		4
        /*0000*/ 	.byte	0x04, 0x2f
        /*0002*/ 	.short	(.L_1 - .L_0)
	.align		4
.L_0:
        /*0004*/ 	.word	index@(_Z15imageBlurKernelPKfPfS0_iii)
        /*0008*/ 	.word	0x00000020


	//----- nvinfo : EIATTR_FRAME_SIZE
	.align		4
.L_1:
        /*000c*/ 	.byte	0x04, 0x11
        /*000e*/ 	.short	(.L_3 - .L_2)
	.align		4
.L_2:
        /*0010*/ 	.word	index@(_Z15imageBlurKernelPKfPfS0_iii)
        /*0014*/ 	.word	0x00000000


	//----- nvinfo : EIATTR_MIN_STACK_SIZE
	.align		4
.L_3:
        /*0018*/ 	.byte	0x04, 0x12
        /*001a*/ 	.short	(.L_5 - .L_4)
	.align		4
.L_4:
        /*001c*/ 	.word	index@(_Z15imageBlurKernelPKfPfS0_iii)
        /*0020*/ 	.word	0x00000000
.L_5:


//--------------------- .nv.compat                --------------------------
	.section	.nv.compat,"",@"SHT_CUDA_COMPAT_INFO"
	.align	4
        /*0000*/ 	.byte	0x02, 0x09, 0x00, 0x00, 0x02, 0x02, 0x01, 0x00, 0x02, 0x05, 0x05, 0x00, 0x03, 0x07, 0x01, 0x01
        /*0010*/ 	.byte	0x02, 0x03, 0x00, 0x00, 0x02, 0x06, 0x01, 0x00, 0x04, 0x0b, 0x08, 0x00, 0x09, 0x00, 0x00, 0x00
        /*0020*/ 	.byte	0x00, 0x00, 0x00, 0x00


//--------------------- .nv.info._Z15imageBlurKernelPKfPfS0_iii --------------------------
	.section	.nv.info._Z15imageBlurKernelPKfPfS0_iii,"",@"SHT_CUDA_INFO"
	.sectionflags	@""
	.align	4


	//----- nvinfo : EIATTR_CUDA_API_VERSION
	.align		4
        /*0000*/ 	.byte	0x04, 0x37
        /*0002*/ 	.short	(.L_7 - .L_6)
.L_6:
        /*0004*/ 	.word	0x00000082


	//----- nvinfo : EIATTR_KPARAM_INFO
	.align		4
.L_7:
        /*0008*/ 	.byte	0x04, 0x17
        /*000a*/ 	.short	(.L_9 - .L_8)
.L_8:
        /*000c*/ 	.word	0x00000000
        /*0010*/ 	.short	0x0005
        /*0012*/ 	.short	0x0020
        /*0014*/ 	.byte	0x00, 0xf0, 0x11, 0x00


	//----- nvinfo : EIATTR_KPARAM_INFO
	.align		4
.L_9:
        /*0018*/ 	.byte	0x04, 0x17
        /*001a*/ 	.short	(.L_11 - .L_10)
.L_10:
        /*001c*/ 	.word	0x00000000
        /*0020*/ 	.short	0x0004
        /*0022*/ 	.short	0x001c
        /*0024*/ 	.byte	0x00, 0xf0, 0x11, 0x00


	//----- nvinfo : EIATTR_KPARAM_INFO
	.align		4
.L_11:
        /*0028*/ 	.byte	0x04, 0x17
        /*002a*/ 	.short	(.L_13 - .L_12)
.L_12:
        /*002c*/ 	.word	0x00000000
        /*0030*/ 	.short	0x0003
        /*0032*/ 	.short	0x0018
        /*0034*/ 	.byte	0x00, 0xf0, 0x11, 0x00


	//----- nvinfo : EIATTR_KPARAM_INFO
	.align		4
.L_13:
        /*0038*/ 	.byte	0x04, 0x17
        /*003a*/ 	.short	(.L_15 - .L_14)
.L_14:
        /*003c*/ 	.word	0x00000000
        /*0040*/ 	.short	0x0002
        /*0042*/ 	.short	0x0010
        /*0044*/ 	.byte	0x00, 0xf5, 0x21, 0x00


	//----- nvinfo : EIATTR_KPARAM_INFO
	.align		4
.L_15:
        /*0048*/ 	.byte	0x04, 0x17
        /*004a*/ 	.short	(.L_17 - .L_16)
.L_16:
        /*004c*/ 	.word	0x00000000
        /*0050*/ 	.short	0x0001
        /*0052*/ 	.short	0x0008
        /*0054*/ 	.byte	0x00, 0xf5, 0x21, 0x00


	//----- nvinfo : EIATTR_KPARAM_INFO
	.align		4
.L_17:
        /*0058*/ 	.byte	0x04, 0x17
        /*005a*/ 	.short	(.L_19 - .L_18)
.L_18:
        /*005c*/ 	.word	0x00000000
        /*0060*/ 	.short	0x0000
        /*0062*/ 	.short	0x0000
        /*0064*/ 	.byte	0x00, 0xf5, 0x21, 0x00


	//----- nvinfo : EIATTR_SPARSE_MMA_MASK
	.align		4
.L_19:
        /*0068*/ 	.byte	0x03, 0x50
        /*006a*/ 	.short	0x0000


	//----- nvinfo : EIATTR_MAXREG_COUNT
	.align		4
        /*006c*/ 	.byte	0x03, 0x1b
        /*006e*/ 	.short	0x00ff


	//----- nvinfo : EIATTR_MERCURY_ISA_VERSION
	.align		4
        /*0070*/ 	.byte	0x03, 0x5f
        /*0072*/ 	.short	0x0101


	//----- nvinfo : EIATTR_VRC_CTA_INIT_COUNT
	.align		4
        /*0074*/ 	.byte	0x02, 0x4a
	.zero		1
	.zero		1


	//----- nvinfo : EIATTR_EXIT_INSTR_OFFSETS
	.align		4
        /*0078*/ 	.byte	0x04, 0x1c
        /*007a*/ 	.short	(.L_21 - .L_20)


	//   ....[0]....
.L_20:
        /*007c*/ 	.word	0x000000d0


	//   ....[1]....
        /*0080*/ 	.word	0x00000d90


	//----- nvinfo : EIATTR_CBANK_PARAM_SIZE
	.align		4
.L_21:
        /*0084*/ 	.byte	0x03, 0x19
        /*0086*/ 	.short	0x0024


	//----- nvinfo : EIATTR_PARAM_CBANK
	.align		4
        /*0088*/ 	.byte	0x04, 0x0a
        /*008a*/ 	.short	(.L_23 - .L_22)
	.align		4
.L_22:
        /*008c*/ 	.word	index@(.nv.constant0._Z15imageBlurKernelPKfPfS0_iii)
        /*0090*/ 	.short	0x0380
        /*0092*/ 	.short	0x0024


	//----- nvinfo : EIATTR_SW_WAR
	.align		4
.L_23:
        /*0094*/ 	.byte	0x04, 0x36
        /*0096*/ 	.short	(.L_25 - .L_24)
.L_24:
        /*0098*/ 	.word	0x00000008
.L_25:


//--------------------- .nv.callgraph             --------------------------
	.section	.nv.callgraph,"",@"SHT_CUDA_CALLGRAPH"
	.align	4
	.sectionentsize	8
	.align		4
        /*0000*/ 	.word	0x00000000
	.align		4
        /*0004*/ 	.word	0xffffffff
	.align		4
        /*0008*/ 	.word	0x00000000
	.align		4
        /*000c*/ 	.word	0xfffffffe
	.align		4
        /*0010*/ 	.word	0x00000000
	.align		4
        /*0014*/ 	.word	0xfffffffd
	.align		4
        /*0018*/ 	.word	0x00000000
	.align		4
        /*001c*/ 	.word	0xfffffffc


//--------------------- .text._Z15imageBlurKernelPKfPfS0_iii --------------------------
	.section	.text._Z15imageBlurKernelPKfPfS0_iii,"ax",@progbits
	.align	128
        .global         _Z15imageBlurKernelPKfPfS0_iii
        .type           _Z15imageBlurKernelPKfPfS0_iii,@function
        .size           _Z15imageBlurKernelPKfPfS0_iii,(.L_x_8 - _Z15imageBlurKernelPKfPfS0_iii)
        .other          _Z15imageBlurKernelPKfPfS0_iii,@"STO_CUDA_ENTRY STV_DEFAULT"
_Z15imageBlurKernelPKfPfS0_iii:
.text._Z15imageBlurKernelPKfPfS0_iii:
[----:B------:R-:W-:Y:S01]  /*0000*/  LDC R1, c[0x0][0x37c] ;  /* 0x0000df00ff017b82 */ /* 0x000fe20000000800 */
[----:B------:R-:W0:Y:S07]  /*0010*/  S2R R7, SR_TID.Y ;  /* 0x0000000000077919 */ /* 0x000e2e0000002200 */
[----:B------:R-:W1:Y:S01]  /*0020*/  S2UR UR4, SR_CTAID.Y ;  /* 0x00000000000479c3 */ /* 0x000e620000002600 */
[----:B------:R-:W2:Y:S01]  /*0030*/  LDCU.64 UR6, c[0x0][0x398] ;  /* 0x00007300ff0677ac */ /* 0x000ea20008000a00 */
[----:B------:R-:W3:Y:S06]  /*0040*/  S2R R2, SR_TID.X ;  /* 0x0000000000027919 */ /* 0x000eec0000002100 */
[----:B------:R-:W3:Y:S01]  /*0050*/  LDC R3, c[0x0][0x360] ;  /* 0x0000d800ff037b82 */ /* 0x000ee20000000800 */
[----:B------:R-:W1:Y:S07]  /*0060*/  LDCU UR5, c[0x0][0x364] ;  /* 0x00006c80ff0577ac */ /* 0x000e6e0008000800 */
[----:B------:R-:W3:Y:S01]  /*0070*/  S2UR UR8, SR_CTAID.X ;  /* 0x00000000000879c3 */ /* 0x000ee20000002500 */
[----:B-1----:R-:W-:-:S06]  /*0080*/  UIMAD UR4, UR4, UR5, URZ ;  /* 0x00000005040472a4 */ /* 0x002fcc000f8e02ff */
[----:B0-----:R-:W-:-:S05]  /*0090*/  VIADD R0, R7, UR4 ;  /* 0x0000000407007c36 */ /* 0x001fca0008000000 */
[----:B--2---:R-:W-:Y:S01]  /*00a0*/  ISETP.GE.AND P0, PT, R0, UR7, PT ;  /* 0x0000000700007c0c */ /* 0x004fe2000bf06270 */
[----:B---3--:R-:W-:-:S05]  /*00b0*/  IMAD R3, R3, UR8, R2 ;  /* 0x0000000803037c24 */ /* 0x008fca000f8e0202 */
[----:B------:R-:W-:-:S13]  /*00c0*/  ISETP.GE.OR P0, PT, R3, UR6, P0 ;  /* 0x0000000603007c0c */ /* 0x000fda0008706670 */
[----:B------:R-:W-:Y:S05]  /*00d0*/  @P0 EXIT ;  /* 0x000000000000094d */ /* 0x000fea0003800000 */
[----:B------:R-:W0:Y:S01]  /*00e0*/  LDC R2, c[0x0][0x3a0] ;  /* 0x0000e800ff027b82 */ /* 0x000e220000000800 */
[----:B------:R-:W1:Y:S01]  /*00f0*/  LDCU.64 UR10, c[0x0][0x358] ;  /* 0x00006b00ff0a77ac */ /* 0x000e620008000a00 */
[----:B------:R-:W-:Y:S01]  /*0100*/  IMAD.MOV.U32 R25, RZ, RZ, RZ ;  /* 0x000000ffff197224 */ /* 0x000fe200078e00ff */
[----:B0-----:R-:W-:-:S04]  /*0110*/  LEA.HI R2, R2, R2, RZ, 0x1 ;  /* 0x0000000202027211 */ /* 0x001fc800078f08ff */
[----:B------:R-:W-:-:S05]  /*0120*/  SHF.R.S32.HI R2, RZ, 0x1, R2 ;  /* 0x00000001ff027819 */ /* 0x000fca0000011402 */
[----:B------:R-:W-:-:S05]  /*0130*/  IMAD.MOV R5, RZ, RZ, -R2 ;  /* 0x000000ffff057224 */ /* 0x000fca00078e0a02 */
[----:B------:R-:W-:-:S13]  /*0140*/  ISETP.GE.AND P0, PT, R2, R5, PT ;  /* 0x000000050200720c */ /* 0x000fda0003f06270 */
[----:B-1----:R-:W-:Y:S05]  /*0150*/  @!P0 BRA `(.L_x_0) ;  /* 0x0000000800fc8947 */ /* 0x002fea0003800000 */
[--C-:B------:R-:W-:Y:S01]  /*0160*/  IADD3 R8, PT, PT, R2, 0x1, R2.reuse ;  /* 0x0000000102087810 */ /* 0x100fe20007ffe002 */
[----:B------:R-:W-:Y:S01]  /*0170*/  HFMA2 R25, -RZ, RZ, 0, 0 ;  /* 0x00000000ff197431 */ /* 0x000fe200000001ff */
[----:B------:R-:W-:Y:S01]  /*0180*/  IADD3 R6, PT, PT, R7, UR4, -R2 ;  /* 0x0000000407067c10 */ /* 0x000fe2000fffe802 */
[----:B------:R-:W-:Y:S01]  /*0190*/  IMAD.MOV.U32 R7, RZ, RZ, R5 ;  /* 0x000000ffff077224 */ /* 0x000fe200078e0005 */
[----:B------:R-:W-:Y:S01]  /*01a0*/  LOP3.LUT R8, R8, 0x7, RZ, 0xc0, !PT ;  /* 0x0000000708087812 */ /* 0x000fe200078ec0ff */
[----:B------:R-:W-:Y:S02]  /*01b0*/  UIADD3 UR5, UPT, UPT, UR6, -0x1, URZ ;  /* 0xffffffff06057890 */ /* 0x000fe4000fffe0ff */
[----:B------:R-:W-:-:S12]  /*01c0*/  UIADD3 UR8, UPT, UPT, UR7, -0x1, URZ ;  /* 0xffffffff07087890 */ /* 0x000fd8000fffe0ff */
.L_x_6:
[----:B------:R-:W0:Y:S01]  /*01d0*/  LDCU UR6, c[0x0][0x398] ;  /* 0x00007300ff0677ac */ /* 0x000e220008000800 */
[C-C-:B------:R-:W-:Y:S01]  /*01e0*/  IMAD.IADD R9, R2.reuse, 0x1, R2.reuse ;  /* 0x0000000102097824 */ /* 0x140fe200078e0202 */
[C---:B------:R-:W-:Y:S01]  /*01f0*/  VIADDMNMX R21, R7.reuse, R3, RZ, !PT ;  /* 0x0000000307157246 */ /* 0x040fe200078001ff */
[----:B------:R-:W-:Y:S01]  /*0200*/  IMAD.IADD R11, R2, 0x1, R7 ;  /* 0x00000001020b7824 */ /* 0x000fe200078e0207 */
[----:B------:R-:W1:Y:S01]  /*0210*/  LDCU UR9, c[0x0][0x3a0] ;  /* 0x00007400ff0977ac */ /* 0x000e620008000800 */
[C---:B------:R-:W-:Y:S01]  /*0220*/  ISETP.NE.AND P0, PT, R7.reuse, R2, PT ;  /* 0x000000020700720c */ /* 0x040fe20003f05270 */
[----:B------:R-:W-:Y:S01]  /*0230*/  VIADD R7, R7, 0x1 ;  /* 0x0000000107077836 */ /* 0x000fe20000000000 */
[----:B------:R-:W-:Y:S02]  /*0240*/  ISETP.GE.U32.AND P2, PT, R9, 0x7, PT ;  /* 0x000000070900780c */ /* 0x000fe40003f46070 */
[----:B------:R-:W-:Y:S02]  /*0250*/  MOV R23, R5 ;  /* 0x0000000500177202 */ /* 0x000fe40000000f00 */
[----:B0-----:R-:W-:Y:S01]  /*0260*/  ISETP.GE.AND P1, PT, R21, UR6, PT ;  /* 0x0000000615007c0c */ /* 0x001fe2000bf26270 */
[----:B-1----:R-:W-:-:S03]  /*0270*/  IMAD R20, R11, UR9, R2 ;  /* 0x000000090b147c24 */ /* 0x002fc6000f8e0202 */
[----:B------:R-:W-:-:S05]  /*0280*/  SEL R21, R21, UR5, !P1 ;  /* 0x0000000515157c07 */ /* 0x000fca000c800000 */
[----:B------:R-:W-:Y:S05]  /*0290*/  @!P2 BRA `(.L_x_1) ;  /* 0x000000040048a947 */ /* 0x000fea0003800000 */
[----:B------:R-:W-:Y:S01]  /*02a0*/  IADD3 R4, PT, PT, R9, 0x1, RZ ;  /* 0x0000000109047810 */ /* 0x000fe20007ffe0ff */
[C---:B------:R-:W-:Y:S01]  /*02b0*/  IMAD.IADD R24, R2.reuse, 0x1, -R2 ;  /* 0x0000000102187824 */ /* 0x040fe200078e0a02 */
[----:B------:R-:W-:Y:S01]  /*02c0*/  IADD3 R23, PT, PT, -R2, 0x3, RZ ;  /* 0x0000000302177810 */ /* 0x000fe20007ffe1ff */
[----:B------:R-:W0:Y:S01]  /*02d0*/  LDCU UR12, c[0x0][0x39c] ;  /* 0x00007380ff0c77ac */ /* 0x000e220008000800 */
[----:B------:R-:W-:Y:S01]  /*02e0*/  LOP3.LUT R22, R4, 0xfffffff8, RZ, 0xc0, !PT ;  /* 0xfffffff804167812 */ /* 0x000fe200078ec0ff */
[----:B------:R-:W-:Y:S02]  /*02f0*/  IMAD R24, R11, UR9, R24 ;  /* 0x000000090b187c24 */ /* 0x000fe4000f8e0218 */
[----:B------:R-:W-:Y:S02]  /*0300*/  IMAD.MOV.U32 R4, RZ, RZ, R6 ;  /* 0x000000ffff047224 */ /* 0x000fe400078e0006 */
[----:B------:R-:W-:-:S07]  /*0310*/  IMAD.MOV R22, RZ, RZ, -R22 ;  /* 0x000000ffff167224 */ /* 0x000fce00078e0a16 */
.L_x_2:
[----:B------:R-:W1:Y:S01]  /*0320*/  LDC.64 R18, c[0x0][0x380] ;  /* 0x0000e000ff127b82 */ /* 0x000e620000000a00 */
[----:B------:R-:W-:-:S04]  /*0330*/  VIMNMX R12, PT, PT, RZ, R4, !PT ;  /* 0x00000004ff0c7248 */ /* 0x000fc80007fe0100 */
[----:B0-----:R-:W-:-:S03]  /*0340*/  ISETP.GE.AND P1, PT, R12, UR12, PT ;  /* 0x0000000c0c007c0c */ /* 0x001fc6000bf26270 */
[----:B------:R-:W0:Y:S01]  /*0350*/  LDC.64 R10, c[0x0][0x390] ;  /* 0x0000e400ff0a7b82 */ /* 0x000e220000000a00 */
[----:B------:R-:W-:-:S05]  /*0360*/  SEL R12, R12, UR8, !P1 ;  /* 0x000000080c0c7c07 */ /* 0x000fca000c800000 */
[----:B------:R-:W-:-:S04]  /*0370*/  IMAD R13, R12, UR6, R21 ;  /* 0x000000060c0d7c24 */ /* 0x000fc8000f8e0215 */
[----:B-1----:R-:W-:-:S06]  /*0380*/  IMAD.WIDE R12, R13, 0x4, R18 ;  /* 0x000000040d0c7825 */ /* 0x002fcc00078e0212 */
[----:B------:R1:W2:Y:S01]  /*0390*/  LDG.E R12, desc[UR10][R12.64] ;  /* 0x0000000a0c0c7981 */ /* 0x0002a2000c1e1900 */
[----:B0-----:R-:W-:-:S05]  /*03a0*/  IMAD.WIDE R10, R24, 0x4, R10 ;  /* 0x00000004180a7825 */ /* 0x001fca00078e020a */
[----:B------:R-:W2:Y:S01]  /*03b0*/  LDG.E R14, desc[UR10][R10.64] ;  /* 0x0000000a0a0e7981 */ /* 0x000ea2000c1e1900 */
[C---:B------:R-:W-:Y:S02]  /*03c0*/  VIADDMNMX R15, R4.reuse, 0x1, RZ, !PT ;  /* 0x00000001040f7846 */ /* 0x040fe400078001ff */
[C---:B------:R-:W-:Y:S01]  /*03d0*/  VIADDMNMX R17, R4.reuse, 0x2, RZ, !PT ;  /* 0x0000000204117846 */ /* 0x040fe200078001ff */
[----:B------:R-:W3:Y:S01]  /*03e0*/  LDG.E R29, desc[UR10][R10.64+0x18] ;  /* 0x0000180a0a1d7981 */ /* 0x000ee2000c1e1900 */
[----:B------:R-:W-:Y:S02]  /*03f0*/  ISETP.GE.AND P1, PT, R15, UR12, PT ;  /* 0x0000000c0f007c0c */ /* 0x000fe4000bf26270 */
[----:B------:R-:W-:Y:S02]  /*0400*/  ISETP.GE.AND P2, PT, R17, UR12, PT ;  /* 0x0000000c11007c0c */ /* 0x000fe4000bf46270 */
[----:B------:R-:W-:Y:S02]  /*0410*/  SEL R16, R15, UR8, !P1 ;  /* 0x000000080f107c07 */ /* 0x000fe4000c800000 */
[----:B------:R-:W-:-:S02]  /*0420*/  VIADDMNMX R27, R4, 0x3, RZ, !PT ;  /* 0x00000003041b7846 */ /* 0x000fc400078001ff */
[----:B------:R-:W-:Y:S01]  /*0430*/  SEL R26, R17, UR8, !P2 ;  /* 0x00000008111a7c07 */ /* 0x000fe2000d000000 */
[----:B------:R-:W-:Y:S01]  /*0440*/  IMAD R17, R16, UR6, R21 ;  /* 0x0000000610117c24 */ /* 0x000fe2000f8e0215 */
[----:B------:R-:W-:-:S03]  /*0450*/  ISETP.GE.AND P1, PT, R27, UR12, PT ;  /* 0x0000000c1b007c0c */ /* 0x000fc6000bf26270 */
[----:B------:R-:W-:Y:S02]  /*0460*/  IMAD R15, R26, UR6, R21 ;  /* 0x000000061a0f7c24 */ /* 0x000fe4000f8e0215 */
[----:B------:R-:W-:Y:S01]  /*0470*/  IMAD.WIDE R16, R17, 0x4, R18 ;  /* 0x0000000411107825 */ /* 0x000fe200078e0212 */
[----:B------:R-:W-:Y:S01]  /*0480*/  SEL R28, R27, UR8, !P1 ;  /* 0x000000081b1c7c07 */ /* 0x000fe2000c800000 */
[----:B------:R-:W4:Y:S04]  /*0490*/  LDG.E R26, desc[UR10][R10.64+0x4] ;  /* 0x0000040a0a1a7981 */ /* 0x000f28000c1e1900 */
[----:B------:R0:W4:Y:S01]  /*04a0*/  LDG.E R16, desc[UR10][R16.64] ;  /* 0x0000000a10107981 */ /* 0x000122000c1e1900 */
[----:B-1----:R-:W-:-:S03]  /*04b0*/  IMAD R13, R28, UR6, R21 ;  /* 0x000000061c0d7c24 */ /* 0x002fc6000f8e0215 */
[----:B------:R-:W5:Y:S04]  /*04c0*/  LDG.E R28, desc[UR10][R10.64+0x8] ;  /* 0x0000080a0a1c7981 */ /* 0x000f68000c1e1900 */
[----:B------:R-:W3:Y:S01]  /*04d0*/  LDG.E R27, desc[UR10][R10.64+0xc] ;  /* 0x00000c0a0a1b7981 */ /* 0x000ee2000c1e1900 */
[----:B--2---:R-:W-:Y:S01]  /*04e0*/  FFMA R25, R14, R12, R25 ;  /* 0x0000000c0e197223 */ /* 0x004fe20000000019 */
[----:B------:R-:W-:-:S04]  /*04f0*/  IMAD.WIDE R14, R15, 0x4, R18 ;  /* 0x000000040f0e7825 */ /* 0x000fc800078e0212 */
[----:B------:R-:W-:Y:S02]  /*0500*/  IMAD.WIDE R12, R13, 0x4, R18 ;  /* 0x000000040d0c7825 */ /* 0x000fe400078e0212 */
[----:B------:R1:W5:Y:S04]  /*0510*/  LDG.E R14, desc[UR10][R14.64] ;  /* 0x0000000a0e0e7981 */ /* 0x000368000c1e1900 */
[----:B------:R-:W3:Y:S01]  /*0520*/  LDG.E R12, desc[UR10][R12.64] ;  /* 0x0000000a0c0c7981 */ /* 0x000ee2000c1e1900 */
[----:B0-----:R-:W-:-:S04]  /*0530*/  VIADDMNMX R17, R4, 0x7, RZ, !PT ;  /* 0x0000000704117846 */ /* 0x001fc800078001ff */
[----:B------:R-:W-:Y:S01]  /*0540*/  ISETP.GE.AND P4, PT, R17, UR12, PT ;  /* 0x0000000c11007c0c */ /* 0x000fe2000bf86270 */
[----:B----4-:R-:W-:Y:S01]  /*0550*/  FFMA R25, R26, R16, R25 ;  /* 0x000000101a197223 */ /* 0x010fe20000000019 */
[C---:B------:R-:W-:Y:S02]  /*0560*/  VIADDMNMX R26, R4.reuse, 0x4, RZ, !PT ;  /* 0x00000004041a7846 */ /* 0x040fe400078001ff */
[----:B------:R-:W-:Y:S02]  /*0570*/  VIADDMNMX R16, R4, 0x6, RZ, !PT ;  /* 0x0000000604107846 */ /* 0x000fe400078001ff */
[----:B------:R-:W-:Y:S02]  /*0580*/  ISETP.GE.AND P1, PT, R26, UR12, PT ;  /* 0x0000000c1a007c0c */ /* 0x000fe4000bf26270 */
[----:B------:R-:W-:Y:S02]  /*0590*/  ISETP.GE.AND P3, PT, R16, UR12, PT ;  /* 0x0000000c10007c0c */ /* 0x000fe4000bf66270 */
[----:B------:R-:W-:-:S02]  /*05a0*/  SEL R26, R26, UR8, !P1 ;  /* 0x000000081a1a7c07 */ /* 0x000fc4000c800000 */
[----:B------:R-:W-:-:S05]  /*05b0*/  SEL R16, R16, UR8, !P3 ;  /* 0x0000000810107c07 */ /* 0x000fca000d800000 */
[----:B-1----:R-:W-:Y:S02]  /*05c0*/  IMAD R15, R16, UR6, R21 ;  /* 0x00000006100f7c24 */ /* 0x002fe4000f8e0215 */
[----:B-----5:R-:W-:Y:S01]  /*05d0*/  FFMA R25, R28, R14, R25 ;  /* 0x0000000e1c197223 */ /* 0x020fe20000000019 */
[----:B------:R-:W-:-:S04]  /*05e0*/  VIADDMNMX R28, R4, 0x5, RZ, !PT ;  /* 0x00000005041c7846 */ /* 0x000fc800078001ff */
[----:B------:R-:W-:Y:S01]  /*05f0*/  ISETP.GE.AND P2, PT, R28, UR12, PT ;  /* 0x0000000c1c007c0c */ /* 0x000fe2000bf46270 */
[----:B---3--:R-:W-:Y:S01]  /*0600*/  FFMA R25, R27, R12, R25 ;  /* 0x0000000c1b197223 */ /* 0x008fe20000000019 */
[----:B------:R-:W-:Y:S01]  /*0610*/  SEL R12, R17, UR8, !P4 ;  /* 0x00000008110c7c07 */ /* 0x000fe2000e000000 */
[----:B------:R-:W-:Y:S01]  /*0620*/  IMAD R17, R26, UR6, R21 ;  /* 0x000000061a117c24 */ /* 0x000fe2000f8e0215 */
[----:B------:R-:W-:Y:S01]  /*0630*/  SEL R28, R28, UR8, !P2 ;  /* 0x000000081c1c7c07 */ /* 0x000fe2000d000000 */
[----:B------:R-:W2:Y:S02]  /*0640*/  LDG.E R26, desc[UR10][R10.64+0x10] ;  /* 0x0000100a0a1a7981 */ /* 0x000ea4000c1e1900 */
[----:B------:R-:W-:-:S04]  /*0650*/  IMAD.WIDE R16, R17, 0x4, R18 ;  /* 0x0000000411107825 */ /* 0x000fc800078e0212 */
[--C-:B------:R-:W-:Y:S02]  /*0660*/  IMAD R13, R28, UR6, R21.reuse ;  /* 0x000000061c0d7c24 */ /* 0x100fe4000f8e0215 */
[----:B------:R-:W-:Y:S01]  /*0670*/  IMAD R27, R12, UR6, R21 ;  /* 0x000000060c1b7c24 */ /* 0x000fe2000f8e0215 */
[----:B------:R-:W2:Y:S01]  /*0680*/  LDG.E R16, desc[UR10][R16.64] ;  /* 0x0000000a10107981 */ /* 0x000ea2000c1e1900 */
[----:B------:R-:W-:-:S03]  /*0690*/  IMAD.WIDE R12, R13, 0x4, R18 ;  /* 0x000000040d0c7825 */ /* 0x000fc600078e0212 */
[----:B------:R-:W3:Y:S01]  /*06a0*/  LDG.E R28, desc[UR10][R10.64+0x1c] ;  /* 0x00001c0a0a1c7981 */ /* 0x000ee2000c1e1900 */
[----:B------:R-:W-:-:S03]  /*06b0*/  IMAD.WIDE R14, R15, 0x4, R18 ;  /* 0x000000040f0e7825 */ /* 0x000fc600078e0212 */
[----:B------:R-:W4:Y:S01]  /*06c0*/  LDG.E R12, desc[UR10][R12.64] ;  /* 0x0000000a0c0c7981 */ /* 0x000f22000c1e1900 */
[----:B------:R-:W-:-:S03]  /*06d0*/  IMAD.WIDE R18, R27, 0x4, R18 ;  /* 0x000000041b127825 */ /* 0x000fc600078e0212 */
[----:B------:R-:W4:Y:S04]  /*06e0*/  LDG.E R27, desc[UR10][R10.64+0x14] ;  /* 0x0000140a0a1b7981 */ /* 0x000f28000c1e1900 */
[----:B------:R-:W5:Y:S04]  /*06f0*/  LDG.E R14, desc[UR10][R14.64] ;  /* 0x0000000a0e0e7981 */ /* 0x000f68000c1e1900 */
[----:B------:R-:W3:Y:S01]  /*0700*/  LDG.E R19, desc[UR10][R18.64] ;  /* 0x0000000a12137981 */ /* 0x000ee2000c1e1900 */
[----:B------:R-:W-:-:S04]  /*0710*/  IADD3 R22, PT, PT, R22, 0x8, RZ ;  /* 0x0000000816167810 */ /* 0x000fc80007ffe0ff */
[----:B------:R-:W-:Y:S01]  /*0720*/  ISETP.NE.AND P1, PT, R22, RZ, PT ;  /* 0x000000ff1600720c */ /* 0x000fe20003f25270 */
[----:B------:R-:W-:Y:S01]  /*0730*/  VIADD R23, R23, 0x8 ;  /* 0x0000000817177836 */ /* 0x000fe20000000000 */
[----:B------:R-:W-:Y:S01]  /*0740*/  IADD3 R24, PT, PT, R24, 0x8, RZ ;  /* 0x0000000818187810 */ /* 0x000fe20007ffe0ff */
[----:B------:R-:W-:Y:S02]  /*0750*/  VIADD R4, R4, 0x8 ;  /* 0x0000000804047836 */ /* 0x000fe40000000000 */
[----:B--2---:R-:W-:-:S04]  /*0760*/  FFMA R26, R26, R16, R25 ;  /* 0x000000101a1a7223 */ /* 0x004fc80000000019 */
[----:B----4-:R-:W-:-:S04]  /*0770*/  FFMA R26, R27, R12, R26 ;  /* 0x0000000c1b1a7223 */ /* 0x010fc8000000001a */
[----:B-----5:R-:W-:-:S04]  /*0780*/  FFMA R26, R29, R14, R26 ;  /* 0x0000000e1d1a7223 */ /* 0x020fc8000000001a */
[----:B---3--:R-:W-:Y:S01]  /*0790*/  FFMA R25, R28, R19, R26 ;  /* 0x000000131c197223 */ /* 0x008fe2000000001a */
[----:B------:R-:W-:Y:S06]  /*07a0*/  @P1 BRA `(.L_x_2) ;  /* 0xfffffff800dc1947 */ /* 0x000fec000383ffff */
[----:B------:R-:W-:-:S07]  /*07b0*/  VIADD R23, R23, 0xfffffffd ;  /* 0xfffffffd17177836 */ /* 0x000fce0000000000 */
.L_x_1:
[----:B------:R-:W-:-:S13]  /*07c0*/  ISETP.NE.AND P1, PT, R8, RZ, PT ;  /* 0x000000ff0800720c */ /* 0x000fda0003f25270 */
[----:B------:R-:W-:Y:S05]  /*07d0*/  @!P1 BRA `(.L_x_3) ;  /* 0x0000000400589947 */ /* 0x000fea0003800000 */
[----:B------:R-:W-:Y:S01]  /*07e0*/  VIADD R10, R8, 0xffffffff ;  /* 0xffffffff080a7836 */ /* 0x000fe20000000000 */
[----:B------:R-:W-:-:S04]  /*07f0*/  IADD3 R4, PT, PT, R9, 0x1, RZ ;  /* 0x0000000109047810 */ /* 0x000fc80007ffe0ff */
[----:B------:R-:W-:Y:S02]  /*0800*/  ISETP.GE.U32.AND P2, PT, R10, 0x3, PT ;  /* 0x000000030a00780c */ /* 0x000fe40003f46070 */
[----:B------:R-:W-:-:S11]  /*0810*/  LOP3.LUT P1, R4, R4, 0x3, RZ, 0xc0, !PT ;  /* 0x0000000304047812 */ /* 0x000fd6000782c0ff */
[----:B------:R-:W-:Y:S05]  /*0820*/  @!P2 BRA `(.L_x_4) ;  /* 0x00000000009ca947 */ /* 0x000fea0003800000 */
[----:B------:R-:W0:Y:S01]  /*0830*/  LDCU UR9, c[0x0][0x39c] ;  /* 0x00007380ff0977ac */ /* 0x000e220008000800 */
[----:B------:R-:W1:Y:S01]  /*0840*/  LDC.64 R10, c[0x0][0x380] ;  /* 0x0000e000ff0a7b82 */ /* 0x000e620000000a00 */
[----:B------:R-:W-:-:S05]  /*0850*/  IMAD.IADD R12, R0, 0x1, R23 ;  /* 0x00000001000c7824 */ /* 0x000fca00078e0217 */
[----:B------:R-:W-:Y:S02]  /*0860*/  VIMNMX R13, PT, PT, RZ, R12, !PT ;  /* 0x0000000cff0d7248 */ /* 0x000fe40007fe0100 */
[----:B------:R-:W2:Y:S01]  /*0870*/  LDC.64 R16, c[0x0][0x390] ;  /* 0x0000e400ff107b82 */ /* 0x000ea20000000a00 */
[C---:B------:R-:W-:Y:S02]  /*0880*/  VIADDMNMX R15, R12.reuse, 0x1, RZ, !PT ;  /* 0x000000010c0f7846 */ /* 0x040fe400078001ff */
[C---:B------:R-:W-:Y:S02]  /*0890*/  VIADDMNMX R22, R12.reuse, 0x2, RZ, !PT ;  /* 0x000000020c167846 */ /* 0x040fe400078001ff */
[----:B------:R-:W-:Y:S02]  /*08a0*/  VIADDMNMX R12, R12, 0x3, RZ, !PT ;  /* 0x000000030c0c7846 */ /* 0x000fe400078001ff */
[----:B0-----:R-:W-:Y:S02]  /*08b0*/  ISETP.GE.AND P2, PT, R13, UR9, PT ;  /* 0x000000090d007c0c */ /* 0x001fe4000bf46270 */
[----:B------:R-:W-:-:S02]  /*08c0*/  ISETP.GE.AND P3, PT, R15, UR9, PT ;  /* 0x000000090f007c0c */ /* 0x000fc4000bf66270 */
[----:B------:R-:W-:Y:S01]  /*08d0*/  SEL R14, R13, UR8, !P2 ;  /* 0x000000080d0e7c07 */ /* 0x000fe2000d000000 */
[----:B------:R-:W-:Y:S01]  /*08e0*/  IMAD.IADD R13, R20, 0x1, R23 ;  /* 0x00000001140d7824 */ /* 0x000fe200078e0217 */
[----:B------:R-:W-:Y:S02]  /*08f0*/  SEL R18, R15, UR8, !P3 ;  /* 0x000000080f127c07 */ /* 0x000fe4000d800000 */
[----:B------:R-:W-:Y:S01]  /*0900*/  ISETP.GE.AND P2, PT, R22, UR9, PT ;  /* 0x0000000916007c0c */ /* 0x000fe2000bf46270 */
[--C-:B------:R-:W-:Y:S01]  /*0910*/  IMAD R19, R14, UR6, R21.reuse ;  /* 0x000000060e137c24 */ /* 0x100fe2000f8e0215 */
[----:B------:R-:W-:Y:S01]  /*0920*/  ISETP.GE.AND P3, PT, R12, UR9, PT ;  /* 0x000000090c007c0c */ /* 0x000fe2000bf66270 */
[----:B------:R-:W-:Y:S01]  /*0930*/  IMAD R15, R18, UR6, R21 ;  /* 0x00000006120f7c24 */ /* 0x000fe2000f8e0215 */
[----:B------:R-:W-:Y:S01]  /*0940*/  SEL R22, R22, UR8, !P2 ;  /* 0x0000000816167c07 */ /* 0x000fe2000d000000 */
[----:B-1----:R-:W-:Y:S01]  /*0950*/  IMAD.WIDE R18, R19, 0x4, R10 ;  /* 0x0000000413127825 */ /* 0x002fe200078e020a */
[----:B------:R-:W-:-:S03]  /*0960*/  SEL R14, R12, UR8, !P3 ;  /* 0x000000080c0e7c07 */ /* 0x000fc6000d800000 */
[----:B--2---:R-:W-:Y:S02]  /*0970*/  IMAD.WIDE R16, R13, 0x4, R16 ;  /* 0x000000040d107825 */ /* 0x004fe400078e0210 */
[----:B------:R-:W2:Y:S02]  /*0980*/  LDG.E R18, desc[UR10][R18.64] ;  /* 0x0000000a12127981 */ /* 0x000ea4000c1e1900 */
[----:B------:R-:W-:Y:S02]  /*0990*/  IMAD R27, R22, UR6, R21 ;  /* 0x00000006161b7c24 */ /* 0x000fe4000f8e0215 */
[----:B------:R-:W-:Y:S01]  /*09a0*/  IMAD.WIDE R12, R15, 0x4, R10 ;  /* 0x000000040f0c7825 */ /* 0x000fe200078e020a */
[----:B------:R-:W2:Y:S03]  /*09b0*/  LDG.E R22, desc[UR10][R16.64] ;  /* 0x0000000a10167981 */ /* 0x000ea6000c1e1900 */
[----:B------:R-:W-:Y:S01]  /*09c0*/  IMAD R29, R14, UR6, R21 ;  /* 0x000000060e1d7c24 */ /* 0x000fe2000f8e0215 */
[----:B------:R-:W3:Y:S01]  /*09d0*/  LDG.E R24, desc[UR10][R16.64+0xc] ;  /* 0x00000c0a10187981 */ /* 0x000ee2000c1e1900 */
[----:B------:R-:W-:-:S03]  /*09e0*/  IMAD.WIDE R14, R27, 0x4, R10 ;  /* 0x000000041b0e7825 */ /* 0x000fc600078e020a */
[----:B------:R-:W4:Y:S01]  /*09f0*/  LDG.E R12, desc[UR10][R12.64] ;  /* 0x0000000a0c0c7981 */ /* 0x000f22000c1e1900 */
[----:B------:R-:W-:-:S03]  /*0a00*/  IMAD.WIDE R10, R29, 0x4, R10 ;  /* 0x000000041d0a7825 */ /* 0x000fc600078e020a */
[----:B------:R-:W4:Y:S04]  /*0a10*/  LDG.E R27, desc[UR10][R16.64+0x4] ;  /* 0x0000040a101b7981 */ /* 0x000f28000c1e1900 */
[----:B------:R-:W5:Y:S04]  /*0a20*/  LDG.E R14, desc[UR10][R14.64] ;  /* 0x0000000a0e0e7981 */ /* 0x000f68000c1e1900 */
[----:B------:R-:W5:Y:S04]  /*0a30*/  LDG.E R29, desc[UR10][R16.64+0x8] ;  /* 0x0000080a101d7981 */ /* 0x000f68000c1e1900 */
[----:B------:R-:W3:Y:S01]  /*0a40*/  LDG.E R11, desc[UR10][R10.64] ;  /* 0x0000000a0a0b7981 */ /* 0x000ee2000c1e1900 */
[----:B------:R-:W-:Y:S01]  /*0a50*/  IADD3 R23, PT, PT, R23, 0x4, RZ ;  /* 0x0000000417177810 */ /* 0x000fe20007ffe0ff */
[----:B--2---:R-:W-:-:S04]  /*0a60*/  FFMA R18, R22, R18, R25 ;  /* 0x0000001216127223 */ /* 0x004fc80000000019 */
[----:B----4-:R-:W-:-:S04]  /*0a70*/  FFMA R18, R27, R12, R18 ;  /* 0x0000000c1b127223 */ /* 0x010fc80000000012 */
[----:B-----5:R-:W-:-:S04]  /*0a80*/  FFMA R18, R29, R14, R18 ;  /* 0x0000000e1d127223 */ /* 0x020fc80000000012 */
[----:B---3--:R-:W-:-:S07]  /*0a90*/  FFMA R25, R24, R11, R18 ;  /* 0x0000000b18197223 */ /* 0x008fce0000000012 */
.L_x_4:
[----:B------:R-:W-:Y:S05]  /*0aa0*/  @!P1 BRA `(.L_x_3) ;  /* 0x0000000000a49947 */ /* 0x000fea0003800000 */
[----:B------:R-:W-:Y:S02]  /*0ab0*/  ISETP.NE.AND P1, PT, R4, 0x1, PT ;  /* 0x000000010400780c */ /* 0x000fe40003f25270 */
[----:B------:R-:W-:-:S04]  /*0ac0*/  LOP3.LUT R9, R9, 0x1, RZ, 0xc0, !PT ;  /* 0x0000000109097812 */ /* 0x000fc800078ec0ff */
[----:B------:R-:W-:-:S07]  /*0ad0*/  ISETP.NE.U32.AND P2, PT, R9, 0x1, PT ;  /* 0x000000010900780c */ /* 0x000fce0003f45070 */
[----:B------:R-:W-:Y:S06]  /*0ae0*/  @!P1 BRA `(.L_x_5) ;  /* 0x00000000005c9947 */ /* 0x000fec0003800000 */
[----:B------:R-:W0:Y:S01]  /*0af0*/  LDCU UR9, c[0x0][0x39c] ;  /* 0x00007380ff0977ac */ /* 0x000e220008000800 */
[----:B------:R-:W1:Y:S01]  /*0b00*/  LDC.64 R12, c[0x0][0x390] ;  /* 0x0000e400ff0c7b82 */ /* 0x000e620000000a00 */
[----:B------:R-:W-:-:S05]  /*0b10*/  IMAD.IADD R4, R0, 0x1, R23 ;  /* 0x0000000100047824 */ /* 0x000fca00078e0217 */
[----:B------:R-:W-:Y:S02]  /*0b20*/  VIMNMX R9, PT, PT, RZ, R4, !PT ;  /* 0x00000004ff097248 */ /* 0x000fe40007fe0100 */
[----:B------:R-:W2:Y:S01]  /*0b30*/  LDC.64 R10, c[0x0][0x380] ;  /* 0x0000e000ff0a7b82 */ /* 0x000ea20000000a00 */
[----:B------:R-:W-:Y:S02]  /*0b40*/  VIADDMNMX R14, R4, 0x1, RZ, !PT ;  /* 0x00000001040e7846 */ /* 0x000fe400078001ff */
[C---:B0-----:R-:W-:Y:S02]  /*0b50*/  ISETP.GE.AND P1, PT, R9.reuse, UR9, PT ;  /* 0x0000000909007c0c */ /* 0x041fe4000bf26270 */
[----:B------:R-:W-:Y:S02]  /*0b60*/  ISETP.GE.AND P3, PT, R14, UR9, PT ;  /* 0x000000090e007c0c */ /* 0x000fe4000bf66270 */
[----:B------:R-:W-:Y:S01]  /*0b70*/  SEL R4, R9, UR8, !P1 ;  /* 0x0000000809047c07 */ /* 0x000fe2000c800000 */
[----:B------:R-:W-:Y:S01]  /*0b80*/  IMAD.IADD R9, R20, 0x1, R23 ;  /* 0x0000000114097824 */ /* 0x000fe200078e0217 */
[----:B------:R-:W-:-:S03]  /*0b90*/  SEL R14, R14, UR8, !P3 ;  /* 0x000000080e0e7c07 */ /* 0x000fc6000d800000 */
[----:B------:R-:W-:Y:S02]  /*0ba0*/  IMAD R15, R4, UR6, R21 ;  /* 0x00000006040f7c24 */ /* 0x000fe4000f8e0215 */
[----:B-1----:R-:W-:-:S04]  /*0bb0*/  IMAD.WIDE R12, R9, 0x4, R12 ;  /* 0x00000004090c7825 */ /* 0x002fc800078e020c */
[----:B------:R-:W-:Y:S01]  /*0bc0*/  IMAD R9, R14, UR6, R21 ;  /* 0x000000060e097c24 */ /* 0x000fe2000f8e0215 */
[----:B------:R-:W3:Y:S01]  /*0bd0*/  LDG.E R4, desc[UR10][R12.64] ;  /* 0x0000000a0c047981 */ /* 0x000ee2000c1e1900 */
[----:B--2---:R-:W-:-:S04]  /*0be0*/  IMAD.WIDE R14, R15, 0x4, R10 ;  /* 0x000000040f0e7825 */ /* 0x004fc800078e020a */
[----:B------:R-:W-:Y:S02]  /*0bf0*/  IMAD.WIDE R10, R9, 0x4, R10 ;  /* 0x00000004090a7825 */ /* 0x000fe400078e020a */
[----:B------:R-:W3:Y:S04]  /*0c00*/  LDG.E R14, desc[UR10][R14.64] ;  /* 0x0000000a0e0e7981 */ /* 0x000ee8000c1e1900 */
[----:B------:R-:W2:Y:S04]  /*0c10*/  LDG.E R9, desc[UR10][R12.64+0x4] ;  /* 0x0000040a0c097981 */ /* 0x000ea8000c1e1900 */
[----:B------:R-:W2:Y:S01]  /*0c20*/  LDG.E R10, desc[UR10][R10.64] ;  /* 0x0000000a0a0a7981 */ /* 0x000ea2000c1e1900 */
[----:B------:R-:W-:Y:S01]  /*0c30*/  IADD3 R23, PT, PT, R23, 0x2, RZ ;  /* 0x0000000217177810 */ /* 0x000fe20007ffe0ff */
[----:B---3--:R-:W-:-:S04]  /*0c40*/  FFMA R4, R4, R14, R25 ;  /* 0x0000000e04047223 */ /* 0x008fc80000000019 */
[----:B--2---:R-:W-:-:S07]  /*0c50*/  FFMA R25, R9, R10, R4 ;  /* 0x0000000a09197223 */ /* 0x004fce0000000004 */
.L_x_5:
[----:B------:R-:W-:Y:S05]  /*0c60*/  @!P2 BRA `(.L_x_3) ;  /* 0x000000000034a947 */ /* 0x000fea0003800000 */
[----:B------:R-:W0:Y:S01]  /*0c70*/  LDCU UR9, c[0x0][0x39c] ;  /* 0x00007380ff0977ac */ /* 0x000e220008000800 */
[----:B------:R-:W1:Y:S01]  /*0c80*/  LDC.64 R12, c[0x0][0x390] ;  /* 0x0000e400ff0c7b82 */ /* 0x000e620000000a00 */
[----:B------:R-:W-:Y:S01]  /*0c90*/  VIADDMNMX R4, R23, R0, RZ, !PT ;  /* 0x0000000017047246 */ /* 0x000fe200078001ff */
[----:B------:R-:W-:-:S06]  /*0ca0*/  IMAD.IADD R9, R20, 0x1, R23 ;  /* 0x0000000114097824 */ /* 0x000fcc00078e0217 */
[----:B------:R-:W2:Y:S01]  /*0cb0*/  LDC.64 R10, c[0x0][0x380] ;  /* 0x0000e000ff0a7b82 */ /* 0x000ea20000000a00 */
[----:B0-----:R-:W-:-:S04]  /*0cc0*/  ISETP.GE.AND P1, PT, R4, UR9, PT ;  /* 0x0000000904007c0c */ /* 0x001fc8000bf26270 */
[----:B------:R-:W-:Y:S01]  /*0cd0*/  SEL R4, R4, UR8, !P1 ;  /* 0x0000000804047c07 */ /* 0x000fe2000c800000 */
[----:B-1----:R-:W-:-:S04]  /*0ce0*/  IMAD.WIDE R12, R9, 0x4, R12 ;  /* 0x00000004090c7825 */ /* 0x002fc800078e020c */
[----:B------:R-:W-:Y:S02]  /*0cf0*/  IMAD R21, R4, UR6, R21 ;  /* 0x0000000604157c24 */ /* 0x000fe4000f8e0215 */
[----:B------:R-:W3:Y:S02]  /*0d00*/  LDG.E R12, desc[UR10][R12.64] ;  /* 0x0000000a0c0c7981 */ /* 0x000ee4000c1e1900 */
[----:B--2---:R-:W-:-:S06]  /*0d10*/  IMAD.WIDE R10, R21, 0x4, R10 ;  /* 0x00000004150a7825 */ /* 0x004fcc00078e020a */
[----:B------:R-:W3:Y:S02]  /*0d20*/  LDG.E R10, desc[UR10][R10.64] ;  /* 0x0000000a0a0a7981 */ /* 0x000ee4000c1e1900 */
[----:B---3--:R-:W-:-:S07]  /*0d30*/  FFMA R25, R12, R10, R25 ;  /* 0x0000000a0c197223 */ /* 0x008fce0000000019 */
.L_x_3:
[----:B------:R-:W-:Y:S05]  /*0d40*/  @P0 BRA `(.L_x_6) ;  /* 0xfffffff400200947 */ /* 0x000fea000383ffff */
.L_x_0:
[----:B------:R-:W0:Y:S01]  /*0d50*/  LDC.64 R4, c[0x0][0x388] ;  /* 0x0000e200ff047b82 */ /* 0x000e220000000a00 */
[----:B------:R-:W-:-:S04]  /*0d60*/  IMAD R3, R0, UR6, R3 ;  /* 0x0000000600037c24 */ /* 0x000fc8000f8e0203 */
[----:B0-----:R-:W-:-:S05]  /*0d70*/  IMAD.WIDE R2, R3, 0x4, R4 ;  /* 0x0000000403027825 */ /* 0x001fca00078e0204 */
[----:B------:R-:W-:Y:S01]  /*0d80*/  STG.E desc[UR10][R2.64], R25 ;  /* 0x0000001902007986 */ /* 0x000fe2000c10190a */
[----:B------:R-:W-:Y:S05]  /*0d90*/  EXIT ;  /* 0x000000000000794d */ /* 0x000fea0003800000 */
.L_x_7:
[----:B------:R-:W-:-:S00]  /*0da0*/  BRA `(.L_x_7) ;  /* 0xfffffffc00fc7947 */ /* 0x000fc0000383ffff */
[----:B------:R-:W-:-:S00]  /*0db0*/  NOP ;  /* 0x0000000000007918 */ /* 0x000fc00000000000 */
        /* <DEDUP_REMOVED lines=12> */
.L_x_8:


//--------------------- .nv.shared.reserved.0     --------------------------
	.section	.nv.shared.reserved.0,"aw",@nobits
	.weak		__nv_reservedSMEM_offset_0_alias
	.size		__nv_reservedSMEM_offset_0_alias, 0, 64
	.other		__nv_reservedSMEM_offset_0_alias,@"STO_CUDA_RESERVED_SHARED STV_DEFAULT"
__nv_reservedSMEM_offset_0_alias:
	.zero		0
	.zero		64


//--------------------- .nv.constant0._Z15imageBlurKernelPKfPfS0_iii --------------------------
	.section	.nv.constant0._Z15imageBlurKernelPKfPfS0_iii,"a",@progbits
	.sectionflags	@""
	.align	4
.nv.constant0._Z15imageBlurKernelPKfPfS0_iii:
	.zero		932


//--------------------- SYMBOLS --------------------------

	.type		.nv.reservedSmem.offset0,@object
	.size		.nv.reservedSmem.offset0,0x4
